//
// Generated by NVIDIA NVVM Compiler
//
// Compiler Build ID: CL-36424714
// Cuda compilation tools, release 13.0, V13.0.88
// Based on NVVM 20.0.0
//

.version 9.0
.target sm_100
.address_size 64

	// .globl	_Z10stencil_1dPiS_

.visible .entry _Z10stencil_1dPiS_(
	.param .u64 .ptr .align 1 _Z10stencil_1dPiS__param_0,
	.param .u64 .ptr .align 1 _Z10stencil_1dPiS__param_1
)
{
	.reg .b32 	%r<18>;
	.reg .b64 	%rd<8>;

	ld.param.u64 	%rd1, [_Z10stencil_1dPiS__param_0];
	ld.param.u64 	%rd2, [_Z10stencil_1dPiS__param_1];
	mov.u32 	%r1, %tid.x;
	mov.u32 	%r2, %ctaid.x;
	mov.u32 	%r3, %ntid.x;
	mad.lo.s32 	%r4, %r2, %r3, %r1;
	cvta.to.global.u64 	%rd3, %rd1;
	mul.wide.s32 	%rd4, %r4, 4;
	add.s64 	%rd5, %rd3, %rd4;
	ld.global.u32 	%r5, [%rd5];
	ld.global.u32 	%r6, [%rd5+4];
	add.s32 	%r7, %r6, %r5;
	ld.global.u32 	%r8, [%rd5+8];
	add.s32 	%r9, %r8, %r7;
	ld.global.u32 	%r10, [%rd5+12];
	add.s32 	%r11, %r10, %r9;
	ld.global.u32 	%r12, [%rd5+16];
	add.s32 	%r13, %r12, %r11;
	ld.global.u32 	%r14, [%rd5+20];
	add.s32 	%r15, %r14, %r13;
	ld.global.u32 	%r16, [%rd5+24];
	add.s32 	%r17, %r16, %r15;
	cvta.to.global.u64 	%rd6, %rd2;
	bar.sync 	0;
	add.s64 	%rd7, %rd6, %rd4;
	st.global.u32 	[%rd7], %r17;
	ret;

}


// ===== COMPILED SASS (sm_100) =====

	.target	sm_100

	.elftype	@"ET_EXEC"


//--------------------- .note.nv.tkinfo           --------------------------
	.section	.note.nv.tkinfo,"",@"SHT_NOTE"
	.sectionflags	@"SHF_NOTE_NV_TKINFO"
	.tkinfo
        /*0018*/ 	.word	0x00000002
        /*0030*/ 	.string	""
        /*0030*/ 	.string	"ptxas"
        /*0030*/ 	.string	"Cuda compilation tools, release 13.0, V13.0.88"
        /*0030*/ 	.string	"Build cuda_13.0.r13.0/compiler.36424714_0"
        /*0030*/ 	.string	"-arch sm_100 -m 64 "



//--------------------- .note.nv.cuinfo           --------------------------
	.section	.note.nv.cuinfo,"",@"SHT_NOTE"
	.sectionflags	@"SHF_NOTE_NV_CUINFO"
        /*0018*/ 	.short	0x0002
        /*001a*/ 	.short	0x0064
        /*001c*/ 	.short	0x0082
	.zero		2


//--------------------- .nv.info                  --------------------------
	.section	.nv.info,"",@"SHT_CUDA_INFO"
	.align	4


	//----- nvinfo : EIATTR_REGCOUNT
	.align		4
        /*0000*/ 	.byte	0x04, 0x2f
        /*0002*/ 	.short	(.L_1 - .L_0)
	.align		4
.L_0:
        /*0004*/ 	.word	index@(_Z10stencil_1dPiS_)
        /*0008*/ 	.word	0x00000010


	//----- nvinfo : EIATTR_FRAME_SIZE
	.align		4
.L_1:
        /*000c*/ 	.byte	0x04, 0x11
        /*000e*/ 	.short	(.L_3 - .L_2)
	.align		4
.L_2:
        /*0010*/ 	.word	index@(_Z10stencil_1dPiS_)
        /*0014*/ 	.word	0x00000000


	//----- nvinfo : EIATTR_MIN_STACK_SIZE
	.align		4
.L_3:
        /*0018*/ 	.byte	0x04, 0x12
        /*001a*/ 	.short	(.L_5 - .L_4)
	.align		4
.L_4:
        /*001c*/ 	.word	index@(_Z10stencil_1dPiS_)
        /*0020*/ 	.word	0x00000000
.L_5:


//--------------------- .nv.compat                --------------------------
	.section	.nv.compat,"",@"SHT_CUDA_COMPAT_INFO"
	.align	4
        /*0000*/ 	.byte	0x02, 0x09, 0x00, 0x00, 0x02, 0x02, 0x01, 0x00, 0x02, 0x05, 0x05, 0x00, 0x03, 0x07, 0x01, 0x01
        /*0010*/ 	.byte	0x02, 0x03, 0x00, 0x00, 0x02, 0x06, 0x01, 0x00, 0x04, 0x0b, 0x08, 0x00, 0x09, 0x00, 0x00, 0x00
        /*0020*/ 	.byte	0x00, 0x00, 0x00, 0x00


//--------------------- .nv.info._Z10stencil_1dPiS_ --------------------------
	.section	.nv.info._Z10stencil_1dPiS_,"",@"SHT_CUDA_INFO"
	.sectionflags	@""
	.align	4


	//----- nvinfo : EIATTR_CUDA_API_VERSION
	.align		4
        /*0000*/ 	.byte	0x04, 0x37
        /*0002*/ 	.short	(.L_7 - .L_6)
.L_6:
        /*0004*/ 	.word	0x00000082


	//----- nvinfo : EIATTR_KPARAM_INFO
	.align		4
.L_7:
        /*0008*/ 	.byte	0x04, 0x17
        /*000a*/ 	.short	(.L_9 - .L_8)
.L_8:
        /*000c*/ 	.word	0x00000000
        /*0010*/ 	.short	0x0001
        /*0012*/ 	.short	0x0008
        /*0014*/ 	.byte	0x00, 0xf5, 0x21, 0x00


	//----- nvinfo : EIATTR_KPARAM_INFO
	.align		4
.L_9:
        /*0018*/ 	.byte	0x04, 0x17
        /*001a*/ 	.short	(.L_11 - .L_10)
.L_10:
        /*001c*/ 	.word	0x00000000
        /*0020*/ 	.short	0x0000
        /*0022*/ 	.short	0x0000
        /*0024*/ 	.byte	0x00, 0xf5, 0x21, 0x00


	//----- nvinfo : EIATTR_SPARSE_MMA_MASK
	.align		4
.L_11:
        /*0028*/ 	.byte	0x03, 0x50
        /*002a*/ 	.short	0x0000


	//----- nvinfo : EIATTR_MAXREG_COUNT
	.align		4
        /*002c*/ 	.byte	0x03, 0x1b
        /*002e*/ 	.short	0x00ff


	//----- nvinfo : EIATTR_NUM_BARRIERS
	.align		4
        /*0030*/ 	.byte	0x02, 0x4c
        /*0032*/ 	.byte	0x01
	.zero		1


	//----- nvinfo : EIATTR_MERCURY_ISA_VERSION
	.align		4
        /*0034*/ 	.byte	0x03, 0x5f
        /*0036*/ 	.short	0x0101


	//----- nvinfo : EIATTR_VRC_CTA_INIT_COUNT
	.align		4
        /*0038*/ 	.byte	0x02, 0x4a
	.zero		1
	.zero		1


	//----- nvinfo : EIATTR_EXIT_INSTR_OFFSETS
	.align		4
        /*003c*/ 	.byte	0x04, 0x1c
        /*003e*/ 	.short	(.L_13 - .L_12)


	//   ....[0]....
.L_12:
        /*0040*/ 	.word	0x00000160


	//----- nvinfo : EIATTR_CBANK_PARAM_SIZE
	.align		4
.L_13:
        /*0044*/ 	.byte	0x03, 0x19
        /*0046*/ 	.short	0x0010


	//----- nvinfo : EIATTR_PARAM_CBANK
	.align		4
        /*0048*/ 	.byte	0x04, 0x0a
        /*004a*/ 	.short	(.L_15 - .L_14)
	.align		4
.L_14:
        /*004c*/ 	.word	index@(.nv.constant0._Z10stencil_1dPiS_)
        /*0050*/ 	.short	0x0380
        /*0052*/ 	.short	0x0010


	//----- nvinfo : EIATTR_SW_WAR
	.align		4
.L_15:
        /*0054*/ 	.byte	0x04, 0x36
        /*0056*/ 	.short	(.L_17 - .L_16)
.L_16:
        /*0058*/ 	.word	0x00000008
.L_17:


//--------------------- .nv.callgraph             --------------------------
	.section	.nv.callgraph,"",@"SHT_CUDA_CALLGRAPH"
	.align	4
	.sectionentsize	8
	.align		4
        /*0000*/ 	.word	0x00000000
	.align		4
        /*0004*/ 	.word	0xffffffff
	.align		4
        /*0008*/ 	.word	0x00000000
	.align		4
        /*000c*/ 	.word	0xfffffffe
	.align		4
        /*0010*/ 	.word	0x00000000
	.align		4
        /*0014*/ 	.word	0xfffffffd
	.align		4
        /*0018*/ 	.word	0x00000000
	.align		4
        /*001c*/ 	.word	0xfffffffc


//--------------------- .text._Z10stencil_1dPiS_  --------------------------
	.section	.text._Z10stencil_1dPiS_,"ax",@progbits
	.align	128
        .global         _Z10stencil_1dPiS_
        .type           _Z10stencil_1dPiS_,@function
        .size           _Z10stencil_1dPiS_,(.L_x_1 - _Z10stencil_1dPiS_)
        .other          _Z10stencil_1dPiS_,@"STO_CUDA_ENTRY STV_DEFAULT"
_Z10stencil_1dPiS_:
.text._Z10stencil_1dPiS_:
[----:B------:R-:W-:Y:S01]  /*0000*/  LDC R1, c[0x0][0x37c] ;  /* 0x0000df00ff017b82 */ /* 0x000fe20000000800 */
[----:B------:R-:W0:Y:S07]  /*0010*/  S2R R7, SR_TID.X ;  /* 0x0000000000077919 */ /* 0x000e2e0000002100 */
[----:B------:R-:W0:Y:S01]  /*0020*/  S2UR UR6, SR_CTAID.X ;  /* 0x00000000000679c3 */ /* 0x000e220000002500 */
[----:B------:R-:W1:Y:S07]  /*0030*/  LDCU.64 UR4, c[0x0][0x358] ;  /* 0x00006b00ff0477ac */ /* 0x000e6e0008000a00 */
[----:B------:R-:W0:Y:S08]  /*0040*/  LDC R0, c[0x0][0x360] ;  /* 0x0000d800ff007b82 */ /* 0x000e300000000800 */
[----:B------:R-:W2:Y:S08]  /*0050*/  LDC.64 R2, c[0x0][0x380] ;  /* 0x0000e000ff027b82 */ /* 0x000eb00000000a00 */
[----:B------:R-:W3:Y:S01]  /*0060*/  LDC.64 R4, c[0x0][0x388] ;  /* 0x0000e200ff047b82 */ /* 0x000ee20000000a00 */
[----:B0-----:R-:W-:-:S04]  /*0070*/  IMAD R7, R0, UR6, R7 ;  /* 0x0000000600077c24 */ /* 0x001fc8000f8e0207 */
[----:B--2---:R-:W-:-:S05]  /*0080*/  IMAD.WIDE R2, R7, 0x4, R2 ;  /* 0x0000000407027825 */ /* 0x004fca00078e0202 */
[----:B-1----:R-:W2:Y:S04]  /*0090*/  LDG.E R0, desc[UR4][R2.64] ;  /* 0x0000000402007981 */ /* 0x002ea8000c1e1900 */
[----:B------:R-:W2:Y:S04]  /*00a0*/  LDG.E R9, desc[UR4][R2.64+0x4] ;  /* 0x0000040402097981 */ /* 0x000ea8000c1e1900 */
[----:B------:R-:W2:Y:S04]  /*00b0*/  LDG.E R6, desc[UR4][R2.64+0x8] ;  /* 0x0000080402067981 */ /* 0x000ea8000c1e1900 */
[----:B------:R-:W4:Y:S04]  /*00c0*/  LDG.E R11, desc[UR4][R2.64+0xc] ;  /* 0x00000c04020b7981 */ /* 0x000f28000c1e1900 */
[----:B------:R-:W4:Y:S04]  /*00d0*/  LDG.E R8, desc[UR4][R2.64+0x10] ;  /* 0x0000100402087981 */ /* 0x000f28000c1e1900 */
[----:B------:R-:W5:Y:S04]  /*00e0*/  LDG.E R13, desc[UR4][R2.64+0x14] ;  /* 0x00001404020d7981 */ /* 0x000f68000c1e1900 */
[----:B------:R-:W5:Y:S01]  /*00f0*/  LDG.E R10, desc[UR4][R2.64+0x18] ;  /* 0x00001804020a7981 */ /* 0x000f62000c1e1900 */
[----:B---3--:R-:W-:Y:S01]  /*0100*/  IMAD.WIDE R4, R7, 0x4, R4 ;  /* 0x0000000407047825 */ /* 0x008fe200078e0204 */
[----:B------:R-:W-:Y:S01]  /*0110*/  BAR.SYNC.DEFER_BLOCKING 0x0 ;  /* 0x0000000000007b1d */ /* 0x000fe20000010000 */
[----:B--2---:R-:W-:-:S04]  /*0120*/  IADD3 R0, PT, PT, R6, R9, R0 ;  /* 0x0000000906007210 */ /* 0x004fc80007ffe000 */
[----:B----4-:R-:W-:-:S04]  /*0130*/  IADD3 R0, PT, PT, R8, R11, R0 ;  /* 0x0000000b08007210 */ /* 0x010fc80007ffe000 */
[----:B-----5:R-:W-:-:S05]  /*0140*/  IADD3 R13, PT, PT, R10, R13, R0 ;  /* 0x0000000d0a0d7210 */ /* 0x020fca0007ffe000 */
[----:B------:R-:W-:Y:S01]  /*0150*/  STG.E desc[UR4][R4.64], R13 ;  /* 0x0000000d04007986 */ /* 0x000fe2000c101904 */
[----:B------:R-:W-:Y:S05]  /*0160*/  EXIT ;  /* 0x000000000000794d */ /* 0x000fea0003800000 */
.L_x_0:
[----:B------:R-:W-:-:S00]  /*0170*/  BRA `(.L_x_0) ;  /* 0xfffffffc00fc7947 */ /* 0x000fc0000383ffff */
[----:B------:R-:W-:-:S00]  /*0180*/  NOP ;  /* 0x0000000000007918 */ /* 0x000fc00000000000 */
[----:B------:R-:W-:-:S00]  /*0190*/  NOP ;  /* 0x0000000000007918 */ /* 0x000fc00000000000 */
[----:B------:R-:W-:-:S00]  /*01a0*/  NOP ;  /* 0x0000000000007918 */ /* 0x000fc00000000000 */
[----:B------:R-:W-:-:S00]  /*01b0*/  NOP ;  /* 0x0000000000007918 */ /* 0x000fc00000000000 */
[----:B------:R-:W-:-:S00]  /*01c0*/  NOP ;  /* 0x0000000000007918 */ /* 0x000fc00000000000 */
[----:B------:R-:W-:-:S00]  /*01d0*/  NOP ;  /* 0x0000000000007918 */ /* 0x000fc00000000000 */
[----:B------:R-:W-:-:S00]  /*01e0*/  NOP ;  /* 0x0000000000007918 */ /* 0x000fc00000000000 */
[----:B------:R-:W-:-:S00]  /*01f0*/  NOP ;  /* 0x0000000000007918 */ /* 0x000fc00000000000 */
.L_x_1:


//--------------------- .nv.shared.reserved.0     --------------------------
	.section	.nv.shared.reserved.0,"aw",@nobits
	.weak		__nv_reservedSMEM_offset_0_alias
	.size		__nv_reservedSMEM_offset_0_alias, 0, 64
	.other		__nv_reservedSMEM_offset_0_alias,@"STO_CUDA_RESERVED_SHARED STV_DEFAULT"
__nv_reservedSMEM_offset_0_alias:
	.zero		0
	.zero		64


//--------------------- .nv.constant0._Z10stencil_1dPiS_ --------------------------
	.section	.nv.constant0._Z10stencil_1dPiS_,"a",@progbits
	.sectionflags	@""
	.align	4
.nv.constant0._Z10stencil_1dPiS_:
	.zero		912


//--------------------- SYMBOLS --------------------------

	.type		.nv.reservedSmem.offset0,@object
	.size		.nv.reservedSmem.offset0,0x4
